	.headerflags	@"EF_CUDA_TEXMODE_UNIFIED EF_CUDA_64BIT_ADDRESS EF_CUDA_ACCELERATORS EF_CUDA_SM90 EF_CUDA_VIRTUAL_SM(EF_CUDA_SM90)"
	.elftype	@"ET_EXEC"


//--------------------- .nv.info                  --------------------------
	.section	.nv.info,"",@"SHT_CUDA_INFO"
	.align	4


	//----- nvinfo : EIATTR_REGCOUNT
	.align		4
        /*0000*/ 	.byte	0x04, 0x2f
        /*0002*/ 	.short	(.L_3 - .L_2)
	.align		4
.L_2:
        /*0004*/ 	.word	index@(triton_poi_fused__native_batch_norm_legit_no_training_7)
        /*0008*/ 	.word	0x00000011


	//----- nvinfo : EIATTR_MIN_STACK_SIZE
	.align		4
.L_3:
        /*000c*/ 	.byte	0x04, 0x12
        /*000e*/ 	.short	(.L_5 - .L_4)
	.align		4
.L_4:
        /*0010*/ 	.word	index@(triton_poi_fused__native_batch_norm_legit_no_training_7)
        /*0014*/ 	.word	0x00000000


	//----- nvinfo : EIATTR_FRAME_SIZE
	.align		4
.L_5:
        /*0018*/ 	.byte	0x04, 0x11
        /*001a*/ 	.short	(.L_7 - .L_6)
	.align		4
.L_6:
        /*001c*/ 	.word	index@(triton_poi_fused__native_batch_norm_legit_no_training_7)
        /*0020*/ 	.word	0x00000000


	//----- nvinfo : EIATTR_MIN_STACK_SIZE
	.align		4
.L_7:
        /*0024*/ 	.byte	0x04, 0x12
        /*0026*/ 	.short	(.L_9 - .L_8)
	.align		4
.L_8:
        /*0028*/ 	.word	index@(triton_poi_fused__native_batch_norm_legit_no_training_7)
        /*002c*/ 	.word	0x00000000
.L_9:


//--------------------- .nv.info.triton_poi_fused__native_batch_norm_legit_no_training_7 --------------------------
	.section	.nv.info.triton_poi_fused__native_batch_norm_legit_no_training_7,"",@"SHT_CUDA_INFO"
	.sectionflags	@""
	.align	4


	//----- nvinfo : EIATTR_CUDA_API_VERSION
	.align		4
        /*0000*/ 	.byte	0x04, 0x37
        /*0002*/ 	.short	(.L_11 - .L_10)
.L_10:
        /*0004*/ 	.word	0x0000007c


	//----- nvinfo : EIATTR_KPARAM_INFO
	.align		4
.L_11:
        /*0008*/ 	.byte	0x04, 0x17
        /*000a*/ 	.short	(.L_13 - .L_12)
.L_12:
        /*000c*/ 	.word	0x00000000
        /*0010*/ 	.short	0x0006
        /*0012*/ 	.short	0x0030
        /*0014*/ 	.byte	0x00, 0xf0, 0x11, 0x00


	//----- nvinfo : EIATTR_KPARAM_INFO
	.align		4
.L_13:
        /*0018*/ 	.byte	0x04, 0x17
        /*001a*/ 	.short	(.L_15 - .L_14)
.L_14:
        /*001c*/ 	.word	0x00000000
        /*0020*/ 	.short	0x0005
        /*0022*/ 	.short	0x0028
        /*0024*/ 	.byte	0x00, 0xf4, 0x21, 0x00


	//----- nvinfo : EIATTR_KPARAM_INFO
	.align		4
.L_15:
        /*0028*/ 	.byte	0x04, 0x17
        /*002a*/ 	.short	(.L_17 - .L_16)
.L_16:
        /*002c*/ 	.word	0x00000000
        /*0030*/ 	.short	0x0004
        /*0032*/ 	.short	0x0020
        /*0034*/ 	.byte	0x00, 0xf4, 0x21, 0x00


	//----- nvinfo : EIATTR_KPARAM_INFO
	.align		4
.L_17:
        /*0038*/ 	.byte	0x04, 0x17
        /*003a*/ 	.short	(.L_19 - .L_18)
.L_18:
        /*003c*/ 	.word	0x00000000
        /*0040*/ 	.short	0x0003
        /*0042*/ 	.short	0x0018
        /*0044*/ 	.byte	0x00, 0xf4, 0x21, 0x00


	//----- nvinfo : EIATTR_KPARAM_INFO
	.align		4
.L_19:
        /*0048*/ 	.byte	0x04, 0x17
        /*004a*/ 	.short	(.L_21 - .L_20)
.L_20:
        /*004c*/ 	.word	0x00000000
        /*0050*/ 	.short	0x0002
        /*0052*/ 	.short	0x0010
        /*0054*/ 	.byte	0x00, 0xf4, 0x21, 0x00


	//----- nvinfo : EIATTR_KPARAM_INFO
	.align		4
.L_21:
        /*0058*/ 	.byte	0x04, 0x17
        /*005a*/ 	.short	(.L_23 - .L_22)
.L_22:
        /*005c*/ 	.word	0x00000000
        /*0060*/ 	.short	0x0001
        /*0062*/ 	.short	0x0008
        /*0064*/ 	.byte	0x00, 0xf4, 0x21, 0x00


	//----- nvinfo : EIATTR_KPARAM_INFO
	.align		4
.L_23:
        /*0068*/ 	.byte	0x04, 0x17
        /*006a*/ 	.short	(.L_25 - .L_24)
.L_24:
        /*006c*/ 	.word	0x00000000
        /*0070*/ 	.short	0x0000
        /*0072*/ 	.short	0x0000
        /*0074*/ 	.byte	0x00, 0xf4, 0x21, 0x00


	//----- nvinfo : EIATTR_SPARSE_MMA_MASK
	.align		4
.L_25:
        /*0078*/ 	.byte	0x03, 0x50
        /*007a*/ 	.short	0x0000


	//----- nvinfo : EIATTR_MAXREG_COUNT
	.align		4
        /*007c*/ 	.byte	0x03, 0x1b
        /*007e*/ 	.short	0x00ff


	//----- nvinfo : EIATTR_EXIT_INSTR_OFFSETS
	.align		4
        /*0080*/ 	.byte	0x04, 0x1c
        /*0082*/ 	.short	(.L_27 - .L_26)


	//   ....[0]....
.L_26:
        /*0084*/ 	.word	0x00000310


	//----- nvinfo : EIATTR_REQNTID
	.align		4
.L_27:
        /*0088*/ 	.byte	0x04, 0x10
        /*008a*/ 	.short	(.L_29 - .L_28)
.L_28:
        /*008c*/ 	.word	0x00000080
        /*0090*/ 	.word	0x00000001
        /*0094*/ 	.word	0x00000001


	//----- nvinfo : EIATTR_CBANK_PARAM_SIZE
	.align		4
.L_29:
        /*0098*/ 	.byte	0x03, 0x19
        /*009a*/ 	.short	0x0034


	//----- nvinfo : EIATTR_PARAM_CBANK
	.align		4
        /*009c*/ 	.byte	0x04, 0x0a
        /*009e*/ 	.short	(.L_31 - .L_30)
	.align		4
.L_30:
        /*00a0*/ 	.word	index@(.nv.constant0.triton_poi_fused__native_batch_norm_legit_no_training_7)
        /*00a4*/ 	.short	0x0210
        /*00a6*/ 	.short	0x0034


	//----- nvinfo : EIATTR_SW_WAR
	.align		4
.L_31:
        /*00a8*/ 	.byte	0x04, 0x36
        /*00aa*/ 	.short	(.L_33 - .L_32)
.L_32:
        /*00ac*/ 	.word	0x00000008
.L_33:


//--------------------- .nv.callgraph             --------------------------
	.section	.nv.callgraph,"",@"SHT_CUDA_CALLGRAPH"
	.align	4
	.sectionentsize	8
	.align		4
        /*0000*/ 	.word	0x00000000
	.align		4
        /*0004*/ 	.word	0xffffffff
	.align		4
        /*0008*/ 	.word	0x00000000
	.align		4
        /*000c*/ 	.word	0xfffffffe
	.align		4
        /*0010*/ 	.word	0x00000000
	.align		4
        /*0014*/ 	.word	0xfffffffd
	.align		4
        /*0018*/ 	.word	0x00000000
	.align		4
        /*001c*/ 	.word	0xfffffffc


//--------------------- .nv.constant4             --------------------------
	.section	.nv.constant4,"a",@progbits
	.align	8
	.align		8
.nv.constant4:
        /*0000*/ 	.dword	_$_str
	.align		8
        /*0008*/ 	.dword	_$_str_$_2


//--------------------- .text.triton_poi_fused__native_batch_norm_legit_no_training_7 --------------------------
	.section	.text.triton_poi_fused__native_batch_norm_legit_no_training_7,"ax",@progbits
	.align	128
        .global         triton_poi_fused__native_batch_norm_legit_no_training_7
        .type           triton_poi_fused__native_batch_norm_legit_no_training_7,@function
        .size           triton_poi_fused__native_batch_norm_legit_no_training_7,(.L_x_1 - triton_poi_fused__native_batch_norm_legit_no_training_7)
        .other          triton_poi_fused__native_batch_norm_legit_no_training_7,@"STO_CUDA_ENTRY STV_DEFAULT"
triton_poi_fused__native_batch_norm_legit_no_training_7:
.text.triton_poi_fused__native_batch_norm_legit_no_training_7:
[----:B------:R-:W-:Y:S01]  /*0000*/  LDC R1, c[0x0][0x28] ;  /* 0x00000a00ff017b82 */ /* 0x000fe20000000800 */
[----:B------:R-:W1:Y:S07]  /*0010*/  S2R R0, SR_TID.X ;  /* 0x0000000000007919 */ /* 0x000e6e0000002100 */
[----:B------:R-:W2:Y:S01]  /*0020*/  LDC.64 R6, c[0x0][0x220] ;  /* 0x00008800ff067b82 */ /* 0x000ea20000000a00 */
[----:B------:R-:W-:Y:S01]  /*0030*/  ULDC.64 UR4, c[0x0][0x208] ;  /* 0x0000820000047ab9 */ /* 0x000fe20000000a00 */
[----:B------:R-:W3:Y:S06]  /*0040*/  S2R R5, SR_CTAID.X ;  /* 0x0000000000057919 */ /* 0x000eec0000002500 */
[----:B------:R-:W4:Y:S08]  /*0050*/  LDC.64 R8, c[0x0][0x228] ;  /* 0x00008a00ff087b82 */ /* 0x000f300000000a00 */
[----:B------:R-:W5:Y:S01]  /*0060*/  LDC.64 R10, c[0x0][0x230] ;  /* 0x00008c00ff0a7b82 */ /* 0x000f620000000a00 */
[----:B-1----:R-:W-:-:S02]  /*0070*/  SHF.L.U32 R0, R0, 0x1, RZ ;  /* 0x0000000100007819 */ /* 0x002fc400000006ff */
[----:B---3--:R-:W-:Y:S02]  /*0080*/  SHF.R.S32.HI R3, RZ, 0x17, R5 ;  /* 0x00000017ff037819 */ /* 0x008fe40000011405 */
[----:B------:R-:W-:Y:S02]  /*0090*/  LOP3.LUT R0, R0, 0xfe, RZ, 0xc0, !PT ;  /* 0x000000fe00007812 */ /* 0x000fe400078ec0ff */
[----:B------:R-:W-:Y:S02]  /*00a0*/  SGXT R3, R3, 0x1 ;  /* 0x000000010303781a */ /* 0x000fe40000000200 */
[----:B------:R-:W-:Y:S02]  /*00b0*/  LEA R0, R5, R0, 0x8 ;  /* 0x0000000005007211 */ /* 0x000fe400078e40ff */
[----:B------:R-:W1:Y:S02]  /*00c0*/  LDC.64 R4, c[0x0][0x218] ;  /* 0x00008600ff047b82 */ /* 0x000e640000000a00 */
[----:B------:R-:W-:-:S04]  /*00d0*/  LEA.HI R3, R3, R0, RZ, 0x6 ;  /* 0x0000000003037211 */ /* 0x000fc800078f30ff */
[----:B------:R-:W-:-:S04]  /*00e0*/  SHF.R.S32.HI R3, RZ, 0x6, R3 ;  /* 0x00000006ff037819 */ /* 0x000fc80000011403 */
[----:B------:R-:W-:-:S04]  /*00f0*/  LEA.HI R2, R3, R3, RZ, 0x4 ;  /* 0x0000000303027211 */ /* 0x000fc800078f20ff */
[----:B------:R-:W-:-:S04]  /*0100*/  LOP3.LUT R2, R2, 0xfffffff0, RZ, 0xc0, !PT ;  /* 0xfffffff002027812 */ /* 0x000fc800078ec0ff */
[----:B------:R-:W-:Y:S02]  /*0110*/  IADD3 R13, R3, -R2, RZ ;  /* 0x80000002030d7210 */ /* 0x000fe40007ffe0ff */
[----:B------:R-:W3:Y:S03]  /*0120*/  LDC.64 R2, c[0x0][0x210] ;  /* 0x00008400ff027b82 */ /* 0x000ee60000000a00 */
[----:B--2---:R-:W-:-:S06]  /*0130*/  IMAD.WIDE R6, R13, 0x4, R6 ;  /* 0x000000040d067825 */ /* 0x004fcc00078e0206 */
[----:B------:R-:W2:Y:S01]  /*0140*/  LDG.E.EL R6, desc[UR4][R6.64] ;  /* 0x0000000406067981 */ /* 0x000ea2000c2e1900 */
[----:B-1----:R-:W-:-:S05]  /*0150*/  IMAD.WIDE R4, R13, 0x4, R4 ;  /* 0x000000040d047825 */ /* 0x002fca00078e0204 */
[----:B------:R1:W2:Y:S01]  /*0160*/  LDG.E.EL R12, desc[UR4][R4.64] ;  /* 0x00000004040c7981 */ /* 0x0002a2000c2e1900 */
[----:B---3--:R-:W-:Y:S01]  /*0170*/  IMAD.WIDE R2, R0, 0x4, R2 ;  /* 0x0000000400027825 */ /* 0x008fe200078e0202 */
[----:B------:R-:W-:Y:S01]  /*0180*/  HFMA2.MMA R14, -RZ, RZ, 1.625, 0 ;  /* 0x3e800000ff0e7435 */ /* 0x000fe200000001ff */
[----:B-1----:R-:W1:Y:S04]  /*0190*/  LDC.64 R4, c[0x0][0x238] ;  /* 0x00008e00ff047b82 */ /* 0x002e680000000a00 */
[----:B------:R-:W3:Y:S01]  /*01a0*/  LDG.E.64 R2, desc[UR4][R2.64] ;  /* 0x0000000402027981 */ /* 0x000ee2000c1e1b00 */
[----:B----4-:R-:W-:-:S04]  /*01b0*/  IMAD.WIDE R8, R13, 0x4, R8 ;  /* 0x000000040d087825 */ /* 0x010fc800078e0208 */
[----:B-----5:R-:W-:Y:S02]  /*01c0*/  IMAD.WIDE R10, R13, 0x4, R10 ;  /* 0x000000040d0a7825 */ /* 0x020fe400078e020a */
[----:B------:R-:W4:Y:S04]  /*01d0*/  LDG.E.EL R8, desc[UR4][R8.64] ;  /* 0x0000000408087981 */ /* 0x000f28000c2e1900 */
[----:B------:R-:W4:Y:S01]  /*01e0*/  LDG.E.EL R11, desc[UR4][R10.64] ;  /* 0x000000040a0b7981 */ /* 0x000f22000c2e1900 */
[----:B-1----:R-:W-:-:S04]  /*01f0*/  IMAD.WIDE R4, R0, 0x4, R4 ;  /* 0x0000000400047825 */ /* 0x002fc800078e0204 */
[----:B--2---:R-:W-:-:S04]  /*0200*/  FADD R6, R6, 9.9999997473787516356e-06 ;  /* 0x3727c5ac06067421 */ /* 0x004fc80000000000 */
[----:B------:R-:W1:Y:S02]  /*0210*/  MUFU.SQRT R7, R6 ;  /* 0x0000000600077308 */ /* 0x000e640000002000 */
[C---:B-1----:R-:W-:Y:S02]  /*0220*/  FSETP.GT.AND P0, PT, R7.reuse, 8.50705917302346158658e+37, PT ;  /* 0x7e8000000700780b */ /* 0x042fe40003f04000 */
[----:B------:R-:W-:-:S11]  /*0230*/  FSETP.GEU.AND P1, PT, R7, 1.175494350822287508e-38, PT ;  /* 0x008000000700780b */ /* 0x000fd60003f2e000 */
[----:B------:R-:W-:-:S04]  /*0240*/  @P0 FMUL R7, R7, 0.25 ;  /* 0x3e80000007070820 */ /* 0x000fc80000400000 */
[----:B------:R-:W-:-:S06]  /*0250*/  @!P1 FMUL R7, R7, 16777216 ;  /* 0x4b80000007079820 */ /* 0x000fcc0000400000 */
[----:B------:R-:W1:Y:S01]  /*0260*/  MUFU.RCP R7, R7 ;  /* 0x0000000700077308 */ /* 0x000e620000001000 */
[----:B------:R-:W-:Y:S01]  /*0270*/  FSEL R14, R14, 1, P0 ;  /* 0x3f8000000e0e7808 */ /* 0x000fe20000000000 */
[----:B---3--:R-:W-:-:S04]  /*0280*/  FADD R2, R2, -R12 ;  /* 0x8000000c02027221 */ /* 0x008fc80000000000 */
[----:B------:R-:W-:Y:S01]  /*0290*/  @!P1 FMUL R14, R14, 16777216 ;  /* 0x4b8000000e0e9820 */ /* 0x000fe20000400000 */
[----:B------:R-:W-:-:S03]  /*02a0*/  FADD R3, R3, -R12 ;  /* 0x8000000c03037221 */ /* 0x000fc60000000000 */
[----:B-1----:R-:W-:-:S04]  /*02b0*/  FMUL R14, R7, R14 ;  /* 0x0000000e070e7220 */ /* 0x002fc80000400000 */
[-C--:B------:R-:W-:Y:S01]  /*02c0*/  FMUL R2, R2, R14.reuse ;  /* 0x0000000e02027220 */ /* 0x080fe20000400000 */
[----:B------:R-:W-:-:S03]  /*02d0*/  FMUL R14, R3, R14 ;  /* 0x0000000e030e7220 */ /* 0x000fc60000400000 */
[C-C-:B----4-:R-:W-:Y:S01]  /*02e0*/  FFMA R2, R8.reuse, R2, R11.reuse ;  /* 0x0000000208027223 */ /* 0x150fe2000000000b */
[----:B------:R-:W-:-:S05]  /*02f0*/  FFMA R3, R8, R14, R11 ;  /* 0x0000000e08037223 */ /* 0x000fca000000000b */
[----:B------:R-:W-:Y:S01]  /*0300*/  STG.E.64 desc[UR4][R4.64], R2 ;  /* 0x0000000204007986 */ /* 0x000fe2000c101b04 */
[----:B------:R-:W-:Y:S05]  /*0310*/  EXIT ;  /* 0x000000000000794d */ /* 0x000fea0003800000 */
.L_x_0:
[----:B------:R-:W-:-:S00]  /*0320*/  BRA `(.L_x_0) ;  /* 0xfffffffc00fc7947 */ /* 0x000fc0000383ffff */
[----:B------:R-:W-:-:S00]  /*0330*/  NOP ;  /* 0x0000000000007918 */ /* 0x000fc00000000000 */
        /* <DEDUP_REMOVED lines=12> */
.L_x_1:


//--------------------- .nv.global.init           --------------------------
	.section	.nv.global.init,"aw",@progbits
.nv.global.init:
	.type		_$_str,@object
	.size		_$_str,(_$_str_$_2 - _$_str)
_$_str:
        /*0000*/ 	.byte	0x5f, 0x5f, 0x43, 0x55, 0x44, 0x41, 0x5f, 0x46, 0x54, 0x5a, 0x00
	.type		_$_str_$_2,@object
	.size		_$_str_$_2,(.L_1 - _$_str_$_2)
_$_str_$_2:
        /*000b*/ 	.byte	0x5f, 0x5f, 0x43, 0x55, 0x44, 0x41, 0x5f, 0x50, 0x52, 0x45, 0x43, 0x5f, 0x53, 0x51, 0x52, 0x54
        /*001b*/ 	.byte	0x00
.L_1:


//--------------------- .nv.constant0.triton_poi_fused__native_batch_norm_legit_no_training_7 --------------------------
	.section	.nv.constant0.triton_poi_fused__native_batch_norm_legit_no_training_7,"a",@progbits
	.sectionflags	@""
	.align	4
.nv.constant0.triton_poi_fused__native_batch_norm_legit_no_training_7:
	.zero		580
